	.headerflags	@"EF_CUDA_TEXMODE_UNIFIED EF_CUDA_64BIT_ADDRESS EF_CUDA_ACCELERATORS EF_CUDA_SM90 EF_CUDA_VIRTUAL_SM(EF_CUDA_SM90)"
	.elftype	@"ET_EXEC"


//--------------------- .nv.info                  --------------------------
	.section	.nv.info,"",@"SHT_CUDA_INFO"
	.align	4


	//----- nvinfo : EIATTR_REGCOUNT
	.align		4
        /*0000*/ 	.byte	0x04, 0x2f
        /*0002*/ 	.short	(.L_1 - .L_0)
	.align		4
.L_0:
        /*0004*/ 	.word	index@(triton_poi_fused__to_copy__unsafe_index_add_arange_clamp_mul_sub_1)
        /*0008*/ 	.word	0x0000000e


	//----- nvinfo : EIATTR_MIN_STACK_SIZE
	.align		4
.L_1:
        /*000c*/ 	.byte	0x04, 0x12
        /*000e*/ 	.short	(.L_3 - .L_2)
	.align		4
.L_2:
        /*0010*/ 	.word	index@(triton_poi_fused__to_copy__unsafe_index_add_arange_clamp_mul_sub_1)
        /*0014*/ 	.word	0x00000000


	//----- nvinfo : EIATTR_FRAME_SIZE
	.align		4
.L_3:
        /*0018*/ 	.byte	0x04, 0x11
        /*001a*/ 	.short	(.L_5 - .L_4)
	.align		4
.L_4:
        /*001c*/ 	.word	index@(triton_poi_fused__to_copy__unsafe_index_add_arange_clamp_mul_sub_1)
        /*0020*/ 	.word	0x00000000


	//----- nvinfo : EIATTR_MIN_STACK_SIZE
	.align		4
.L_5:
        /*0024*/ 	.byte	0x04, 0x12
        /*0026*/ 	.short	(.L_7 - .L_6)
	.align		4
.L_6:
        /*0028*/ 	.word	index@(triton_poi_fused__to_copy__unsafe_index_add_arange_clamp_mul_sub_1)
        /*002c*/ 	.word	0x00000000
.L_7:


//--------------------- .nv.info.triton_poi_fused__to_copy__unsafe_index_add_arange_clamp_mul_sub_1 --------------------------
	.section	.nv.info.triton_poi_fused__to_copy__unsafe_index_add_arange_clamp_mul_sub_1,"",@"SHT_CUDA_INFO"
	.sectionflags	@""
	.align	4


	//----- nvinfo : EIATTR_CUDA_API_VERSION
	.align		4
        /*0000*/ 	.byte	0x04, 0x37
        /*0002*/ 	.short	(.L_9 - .L_8)
.L_8:
        /*0004*/ 	.word	0x0000007c


	//----- nvinfo : EIATTR_KPARAM_INFO
	.align		4
.L_9:
        /*0008*/ 	.byte	0x04, 0x17
        /*000a*/ 	.short	(.L_11 - .L_10)
.L_10:
        /*000c*/ 	.word	0x00000000
        /*0010*/ 	.short	0x0002
        /*0012*/ 	.short	0x0010
        /*0014*/ 	.byte	0x00, 0xf0, 0x11, 0x00


	//----- nvinfo : EIATTR_KPARAM_INFO
	.align		4
.L_11:
        /*0018*/ 	.byte	0x04, 0x17
        /*001a*/ 	.short	(.L_13 - .L_12)
.L_12:
        /*001c*/ 	.word	0x00000000
        /*0020*/ 	.short	0x0001
        /*0022*/ 	.short	0x0008
        /*0024*/ 	.byte	0x00, 0xf4, 0x21, 0x00


	//----- nvinfo : EIATTR_KPARAM_INFO
	.align		4
.L_13:
        /*0028*/ 	.byte	0x04, 0x17
        /*002a*/ 	.short	(.L_15 - .L_14)
.L_14:
        /*002c*/ 	.word	0x00000000
        /*0030*/ 	.short	0x0000
        /*0032*/ 	.short	0x0000
        /*0034*/ 	.byte	0x00, 0xf4, 0x21, 0x00


	//----- nvinfo : EIATTR_SPARSE_MMA_MASK
	.align		4
.L_15:
        /*0038*/ 	.byte	0x03, 0x50
        /*003a*/ 	.short	0x0000


	//----- nvinfo : EIATTR_MAXREG_COUNT
	.align		4
        /*003c*/ 	.byte	0x03, 0x1b
        /*003e*/ 	.short	0x00ff


	//----- nvinfo : EIATTR_EXIT_INSTR_OFFSETS
	.align		4
        /*0040*/ 	.byte	0x04, 0x1c
        /*0042*/ 	.short	(.L_17 - .L_16)


	//   ....[0]....
.L_16:
        /*0044*/ 	.word	0x000001c0


	//   ....[1]....
        /*0048*/ 	.word	0x000001e0


	//----- nvinfo : EIATTR_REQNTID
	.align		4
.L_17:
        /*004c*/ 	.byte	0x04, 0x10
        /*004e*/ 	.short	(.L_19 - .L_18)
.L_18:
        /*0050*/ 	.word	0x00000080
        /*0054*/ 	.word	0x00000001
        /*0058*/ 	.word	0x00000001


	//----- nvinfo : EIATTR_CBANK_PARAM_SIZE
	.align		4
.L_19:
        /*005c*/ 	.byte	0x03, 0x19
        /*005e*/ 	.short	0x0014


	//----- nvinfo : EIATTR_PARAM_CBANK
	.align		4
        /*0060*/ 	.byte	0x04, 0x0a
        /*0062*/ 	.short	(.L_21 - .L_20)
	.align		4
.L_20:
        /*0064*/ 	.word	index@(.nv.constant0.triton_poi_fused__to_copy__unsafe_index_add_arange_clamp_mul_sub_1)
        /*0068*/ 	.short	0x0210
        /*006a*/ 	.short	0x0014


	//----- nvinfo : EIATTR_SW_WAR
	.align		4
.L_21:
        /*006c*/ 	.byte	0x04, 0x36
        /*006e*/ 	.short	(.L_23 - .L_22)
.L_22:
        /*0070*/ 	.word	0x00000008
.L_23:


//--------------------- .nv.callgraph             --------------------------
	.section	.nv.callgraph,"",@"SHT_CUDA_CALLGRAPH"
	.align	4
	.sectionentsize	8
	.align		4
        /*0000*/ 	.word	0x00000000
	.align		4
        /*0004*/ 	.word	0xffffffff
	.align		4
        /*0008*/ 	.word	0x00000000
	.align		4
        /*000c*/ 	.word	0xfffffffe
	.align		4
        /*0010*/ 	.word	0x00000000
	.align		4
        /*0014*/ 	.word	0xfffffffd
	.align		4
        /*0018*/ 	.word	0x00000000
	.align		4
        /*001c*/ 	.word	0xfffffffc


//--------------------- .text.triton_poi_fused__to_copy__unsafe_index_add_arange_clamp_mul_sub_1 --------------------------
	.section	.text.triton_poi_fused__to_copy__unsafe_index_add_arange_clamp_mul_sub_1,"ax",@progbits
	.align	128
        .global         triton_poi_fused__to_copy__unsafe_index_add_arange_clamp_mul_sub_1
        .type           triton_poi_fused__to_copy__unsafe_index_add_arange_clamp_mul_sub_1,@function
        .size           triton_poi_fused__to_copy__unsafe_index_add_arange_clamp_mul_sub_1,(.L_x_1 - triton_poi_fused__to_copy__unsafe_index_add_arange_clamp_mul_sub_1)
        .other          triton_poi_fused__to_copy__unsafe_index_add_arange_clamp_mul_sub_1,@"STO_CUDA_ENTRY STV_DEFAULT"
triton_poi_fused__to_copy__unsafe_index_add_arange_clamp_mul_sub_1:
.text.triton_poi_fused__to_copy__unsafe_index_add_arange_clamp_mul_sub_1:
[----:B------:R-:W0:Y:S02]  /*0000*/  LDC R1, c[0x0][0x28] ;  /* 0x00000a00ff017b82 */ /* 0x000e240000000800 */
[----:B------:R-:W1:Y:S01]  /*0010*/  S2R R0, SR_TID.X ;  /* 0x0000000000007919 */ /* 0x000e620000002100 */
[----:B------:R-:W2:Y:S01]  /*0020*/  LDC.64 R2, c[0x0][0x210] ;  /* 0x00008400ff027b82 */ /* 0x000ea20000000a00 */
[----:B------:R-:W-:Y:S01]  /*0030*/  MOV R6, RZ ;  /* 0x000000ff00067202 */ /* 0x000fe20000000f00 */
[----:B------:R-:W-:Y:S01]  /*0040*/  ULDC.64 UR4, c[0x0][0x208] ;  /* 0x0000820000047ab9 */ /* 0x000fe20000000a00 */
[----:B------:R-:W3:Y:S01]  /*0050*/  S2R R7, SR_CTAID.X ;  /* 0x0000000000077919 */ /* 0x000ee20000002500 */
[----:B-1----:R-:W-:Y:S02]  /*0060*/  SHF.L.U32 R0, R0, 0x1, RZ ;  /* 0x0000000100007819 */ /* 0x002fe400000006ff */
[----:B---3--:R-:W-:Y:S02]  /*0070*/  SHF.R.S32.HI R4, RZ, 0x17, R7 ;  /* 0x00000017ff047819 */ /* 0x008fe40000011407 */
[----:B------:R-:W-:Y:S02]  /*0080*/  LOP3.LUT R0, R0, 0xfe, RZ, 0xc0, !PT ;  /* 0x000000fe00007812 */ /* 0x000fe400078ec0ff */
[----:B------:R-:W-:-:S02]  /*0090*/  SGXT R4, R4, 0x1 ;  /* 0x000000010404781a */ /* 0x000fc40000000200 */
[----:B------:R-:W-:Y:S01]  /*00a0*/  LEA R7, R7, R0, 0x8 ;  /* 0x0000000007077211 */ /* 0x000fe200078e40ff */
[----:B------:R-:W-:-:S03]  /*00b0*/  HFMA2.MMA R0, -RZ, RZ, 0, 0 ;  /* 0x00000000ff007435 */ /* 0x000fc600000001ff */
[----:B------:R-:W-:Y:S02]  /*00c0*/  LEA.HI R4, R4, R7, RZ, 0x4 ;  /* 0x0000000704047211 */ /* 0x000fe400078f20ff */
[----:B------:R-:W-:Y:S02]  /*00d0*/  ISETP.GE.AND P0, PT, R7, 0x100, PT ;  /* 0x000001000700780c */ /* 0x000fe40003f06270 */
[----:B------:R-:W-:-:S05]  /*00e0*/  SHF.R.S32.HI R5, RZ, 0x4, R4 ;  /* 0x00000004ff057819 */ /* 0x000fca0000011404 */
[----:B--2---:R-:W-:Y:S02]  /*00f0*/  IMAD.WIDE R2, R5, 0x4, R2 ;  /* 0x0000000405027825 */ /* 0x004fe400078e0202 */
[----:B------:R-:W1:Y:S04]  /*0100*/  LDC.64 R4, c[0x0][0x218] ;  /* 0x00008600ff047b82 */ /* 0x000e680000000a00 */
[----:B------:R-:W2:Y:S04]  /*0110*/  @!P0 LDG.E.EL R0, desc[UR4][R2.64] ;  /* 0x0000000402008981 */ /* 0x000ea8000c2e1900 */
[----:B------:R-:W3:Y:S01]  /*0120*/  @!P0 LDG.E.EL R6, desc[UR4][R2.64] ;  /* 0x0000000402068981 */ /* 0x000ee2000c2e1900 */
[----:B-1----:R-:W-:-:S04]  /*0130*/  IMAD.WIDE R4, R7, 0x4, R4 ;  /* 0x0000000407047825 */ /* 0x002fc800078e0204 */
[----:B--2---:R-:W-:Y:S01]  /*0140*/  FADD R9, R0, -R0 ;  /* 0x8000000000097221 */ /* 0x004fe20000000000 */
[----:B---3--:R-:W-:-:S03]  /*0150*/  FADD R11, R6, -R6 ;  /* 0x80000006060b7221 */ /* 0x008fc60000000000 */
[----:B------:R-:W-:Y:S01]  /*0160*/  FFMA R0, RZ, R9, R0 ;  /* 0x00000009ff007223 */ /* 0x000fe20000000000 */
[----:B------:R-:W-:-:S03]  /*0170*/  FFMA R11, RZ, R11, R6 ;  /* 0x0000000bff0b7223 */ /* 0x000fc60000000006 */
[----:B------:R-:W-:Y:S01]  /*0180*/  FADD R9, R0, -R0 ;  /* 0x8000000000097221 */ /* 0x000fe20000000000 */
[----:B------:R-:W-:-:S03]  /*0190*/  FADD R6, R11, -R11 ;  /* 0x8000000b0b067221 */ /* 0x000fc60000000000 */
[----:B------:R-:W-:Y:S01]  /*01a0*/  FFMA R10, RZ, R9, R0 ;  /* 0x00000009ff0a7223 */ /* 0x000fe20000000000 */
[----:B------:R-:W-:Y:S01]  /*01b0*/  FFMA R11, RZ, R6, R11 ;  /* 0x00000006ff0b7223 */ /* 0x000fe2000000000b */
[----:B------:R-:W-:Y:S06]  /*01c0*/  @P0 EXIT ;  /* 0x000000000000094d */ /* 0x000fec0003800000 */
[----:B------:R-:W-:Y:S01]  /*01d0*/  STG.E.64 desc[UR4][R4.64], R10 ;  /* 0x0000000a04007986 */ /* 0x000fe2000c101b04 */
[----:B------:R-:W-:Y:S05]  /*01e0*/  EXIT ;  /* 0x000000000000794d */ /* 0x000fea0003800000 */
.L_x_0:
[----:B------:R-:W-:-:S00]  /*01f0*/  BRA `(.L_x_0) ;  /* 0xfffffffc00fc7947 */ /* 0x000fc0000383ffff */
[----:B------:R-:W-:-:S00]  /*0200*/  NOP ;  /* 0x0000000000007918 */ /* 0x000fc00000000000 */
[----:B------:R-:W-:-:S00]  /*0210*/  NOP ;  /* 0x0000000000007918 */ /* 0x000fc00000000000 */
[----:B------:R-:W-:-:S00]  /*0220*/  NOP ;  /* 0x0000000000007918 */ /* 0x000fc00000000000 */
[----:B------:R-:W-:-:S00]  /*0230*/  NOP ;  /* 0x0000000000007918 */ /* 0x000fc00000000000 */
[----:B------:R-:W-:-:S00]  /*0240*/  NOP ;  /* 0x0000000000007918 */ /* 0x000fc00000000000 */
[----:B------:R-:W-:-:S00]  /*0250*/  NOP ;  /* 0x0000000000007918 */ /* 0x000fc00000000000 */
[----:B------:R-:W-:-:S00]  /*0260*/  NOP ;  /* 0x0000000000007918 */ /* 0x000fc00000000000 */
[----:B------:R-:W-:-:S00]  /*0270*/  NOP ;  /* 0x0000000000007918 */ /* 0x000fc00000000000 */
.L_x_1:


//--------------------- .nv.constant0.triton_poi_fused__to_copy__unsafe_index_add_arange_clamp_mul_sub_1 --------------------------
	.section	.nv.constant0.triton_poi_fused__to_copy__unsafe_index_add_arange_clamp_mul_sub_1,"a",@progbits
	.sectionflags	@""
	.align	4
.nv.constant0.triton_poi_fused__to_copy__unsafe_index_add_arange_clamp_mul_sub_1:
	.zero		548
